//
// Generated by NVIDIA NVVM Compiler
//
// Compiler Build ID: CL-36424714
// Cuda compilation tools, release 13.0, V13.0.88
// Based on NVVM 20.0.0
//

.version 9.0
.target sm_100
.address_size 64

	// .globl	_Z23scanTheadInformationGPUPiS_S_i
.extern .shared .align 16 .b8 sharedMemoryThread[];

.visible .entry _Z23scanTheadInformationGPUPiS_S_i(
	.param .u64 .ptr .align 1 _Z23scanTheadInformationGPUPiS_S_i_param_0,
	.param .u64 .ptr .align 1 _Z23scanTheadInformationGPUPiS_S_i_param_1,
	.param .u64 .ptr .align 1 _Z23scanTheadInformationGPUPiS_S_i_param_2,
	.param .u32 _Z23scanTheadInformationGPUPiS_S_i_param_3
)
{
	.reg .pred 	%p<2>;
	.reg .b32 	%r<12>;
	.reg .b64 	%rd<11>;

	ld.param.u64 	%rd1, [_Z23scanTheadInformationGPUPiS_S_i_param_0];
	ld.param.u64 	%rd2, [_Z23scanTheadInformationGPUPiS_S_i_param_1];
	ld.param.u64 	%rd3, [_Z23scanTheadInformationGPUPiS_S_i_param_2];
	ld.param.u32 	%r5, [_Z23scanTheadInformationGPUPiS_S_i_param_3];
	mov.u32 	%r1, %ctaid.x;
	mov.u32 	%r6, %ntid.x;
	mul.lo.s32 	%r2, %r1, %r6;
	mov.u32 	%r7, %tid.x;
	add.s32 	%r3, %r2, %r7;
	shl.b32 	%r8, %r7, 2;
	mov.u32 	%r9, sharedMemoryThread;
	add.s32 	%r4, %r9, %r8;
	st.shared.u32 	[%r4], %r7;
	bar.sync 	0;
	setp.ge.s32 	%p1, %r3, %r5;
	@%p1 bra 	$L__BB0_2;
	cvta.to.global.u64 	%rd4, %rd1;
	cvta.to.global.u64 	%rd5, %rd2;
	cvta.to.global.u64 	%rd6, %rd3;
	ld.shared.u32 	%r10, [%r4];
	mul.wide.s32 	%rd7, %r3, 4;
	add.s64 	%rd8, %rd4, %rd7;
	st.global.u32 	[%rd8], %r10;
	add.s32 	%r11, %r10, %r2;
	add.s64 	%rd9, %rd5, %rd7;
	st.global.u32 	[%rd9], %r11;
	add.s64 	%rd10, %rd6, %rd7;
	st.global.u32 	[%rd10], %r1;
$L__BB0_2:
	ret;

}


// ===== COMPILED SASS (sm_100) =====

	.target	sm_100

	.elftype	@"ET_EXEC"


//--------------------- .note.nv.tkinfo           --------------------------
	.section	.note.nv.tkinfo,"",@"SHT_NOTE"
	.sectionflags	@"SHF_NOTE_NV_TKINFO"
	.tkinfo
        /*0018*/ 	.word	0x00000002
        /*0030*/ 	.string	""
        /*0030*/ 	.string	"ptxas"
        /*0030*/ 	.string	"Cuda compilation tools, release 13.0, V13.0.88"
        /*0030*/ 	.string	"Build cuda_13.0.r13.0/compiler.36424714_0"
        /*0030*/ 	.string	"-arch sm_100 -m 64 "



//--------------------- .note.nv.cuinfo           --------------------------
	.section	.note.nv.cuinfo,"",@"SHT_NOTE"
	.sectionflags	@"SHF_NOTE_NV_CUINFO"
        /*0018*/ 	.short	0x0002
        /*001a*/ 	.short	0x0064
        /*001c*/ 	.short	0x0082
	.zero		2


//--------------------- .nv.info                  --------------------------
	.section	.nv.info,"",@"SHT_CUDA_INFO"
	.align	4


	//----- nvinfo : EIATTR_REGCOUNT
	.align		4
        /*0000*/ 	.byte	0x04, 0x2f
        /*0002*/ 	.short	(.L_1 - .L_0)
	.align		4
.L_0:
        /*0004*/ 	.word	index@(_Z23scanTheadInformationGPUPiS_S_i)
        /*0008*/ 	.word	0x00000012


	//----- nvinfo : EIATTR_FRAME_SIZE
	.align		4
.L_1:
        /*000c*/ 	.byte	0x04, 0x11
        /*000e*/ 	.short	(.L_3 - .L_2)
	.align		4
.L_2:
        /*0010*/ 	.word	index@(_Z23scanTheadInformationGPUPiS_S_i)
        /*0014*/ 	.word	0x00000000


	//----- nvinfo : EIATTR_MIN_STACK_SIZE
	.align		4
.L_3:
        /*0018*/ 	.byte	0x04, 0x12
        /*001a*/ 	.short	(.L_5 - .L_4)
	.align		4
.L_4:
        /*001c*/ 	.word	index@(_Z23scanTheadInformationGPUPiS_S_i)
        /*0020*/ 	.word	0x00000000
.L_5:


//--------------------- .nv.compat                --------------------------
	.section	.nv.compat,"",@"SHT_CUDA_COMPAT_INFO"
	.align	4
        /*0000*/ 	.byte	0x02, 0x09, 0x00, 0x00, 0x02, 0x02, 0x01, 0x00, 0x02, 0x05, 0x05, 0x00, 0x03, 0x07, 0x01, 0x01
        /*0010*/ 	.byte	0x02, 0x03, 0x00, 0x00, 0x02, 0x06, 0x01, 0x00, 0x04, 0x0b, 0x08, 0x00, 0x09, 0x00, 0x00, 0x00
        /*0020*/ 	.byte	0x00, 0x00, 0x00, 0x00


//--------------------- .nv.info._Z23scanTheadInformationGPUPiS_S_i --------------------------
	.section	.nv.info._Z23scanTheadInformationGPUPiS_S_i,"",@"SHT_CUDA_INFO"
	.sectionflags	@""
	.align	4


	//----- nvinfo : EIATTR_CUDA_API_VERSION
	.align		4
        /*0000*/ 	.byte	0x04, 0x37
        /*0002*/ 	.short	(.L_7 - .L_6)
.L_6:
        /*0004*/ 	.word	0x00000082


	//----- nvinfo : EIATTR_KPARAM_INFO
	.align		4
.L_7:
        /*0008*/ 	.byte	0x04, 0x17
        /*000a*/ 	.short	(.L_9 - .L_8)
.L_8:
        /*000c*/ 	.word	0x00000000
        /*0010*/ 	.short	0x0003
        /*0012*/ 	.short	0x0018
        /*0014*/ 	.byte	0x00, 0xf0, 0x11, 0x00


	//----- nvinfo : EIATTR_KPARAM_INFO
	.align		4
.L_9:
        /*0018*/ 	.byte	0x04, 0x17
        /*001a*/ 	.short	(.L_11 - .L_10)
.L_10:
        /*001c*/ 	.word	0x00000000
        /*0020*/ 	.short	0x0002
        /*0022*/ 	.short	0x0010
        /*0024*/ 	.byte	0x00, 0xf5, 0x21, 0x00


	//----- nvinfo : EIATTR_KPARAM_INFO
	.align		4
.L_11:
        /*0028*/ 	.byte	0x04, 0x17
        /*002a*/ 	.short	(.L_13 - .L_12)
.L_12:
        /*002c*/ 	.word	0x00000000
        /*0030*/ 	.short	0x0001
        /*0032*/ 	.short	0x0008
        /*0034*/ 	.byte	0x00, 0xf5, 0x21, 0x00


	//----- nvinfo : EIATTR_KPARAM_INFO
	.align		4
.L_13:
        /*0038*/ 	.byte	0x04, 0x17
        /*003a*/ 	.short	(.L_15 - .L_14)
.L_14:
        /*003c*/ 	.word	0x00000000
        /*0040*/ 	.short	0x0000
        /*0042*/ 	.short	0x0000
        /*0044*/ 	.byte	0x00, 0xf5, 0x21, 0x00


	//----- nvinfo : EIATTR_SPARSE_MMA_MASK
	.align		4
.L_15:
        /*0048*/ 	.byte	0x03, 0x50
        /*004a*/ 	.short	0x0000


	//----- nvinfo : EIATTR_MAXREG_COUNT
	.align		4
        /*004c*/ 	.byte	0x03, 0x1b
        /*004e*/ 	.short	0x00ff


	//----- nvinfo : EIATTR_NUM_BARRIERS
	.align		4
        /*0050*/ 	.byte	0x02, 0x4c
        /*0052*/ 	.byte	0x01
	.zero		1


	//----- nvinfo : EIATTR_MERCURY_ISA_VERSION
	.align		4
        /*0054*/ 	.byte	0x03, 0x5f
        /*0056*/ 	.short	0x0101


	//----- nvinfo : EIATTR_VRC_CTA_INIT_COUNT
	.align		4
        /*0058*/ 	.byte	0x02, 0x4a
	.zero		1
	.zero		1


	//----- nvinfo : EIATTR_EXIT_INSTR_OFFSETS
	.align		4
        /*005c*/ 	.byte	0x04, 0x1c
        /*005e*/ 	.short	(.L_17 - .L_16)


	//   ....[0]....
.L_16:
        /*0060*/ 	.word	0x000000e0


	//   ....[1]....
        /*0064*/ 	.word	0x000001b0


	//----- nvinfo : EIATTR_CBANK_PARAM_SIZE
	.align		4
.L_17:
        /*0068*/ 	.byte	0x03, 0x19
        /*006a*/ 	.short	0x001c


	//----- nvinfo : EIATTR_PARAM_CBANK
	.align		4
        /*006c*/ 	.byte	0x04, 0x0a
        /*006e*/ 	.short	(.L_19 - .L_18)
	.align		4
.L_18:
        /*0070*/ 	.word	index@(.nv.constant0._Z23scanTheadInformationGPUPiS_S_i)
        /*0074*/ 	.short	0x0380
        /*0076*/ 	.short	0x001c


	//----- nvinfo : EIATTR_SW_WAR
	.align		4
.L_19:
        /*0078*/ 	.byte	0x04, 0x36
        /*007a*/ 	.short	(.L_21 - .L_20)
.L_20:
        /*007c*/ 	.word	0x00000008
.L_21:


//--------------------- .nv.callgraph             --------------------------
	.section	.nv.callgraph,"",@"SHT_CUDA_CALLGRAPH"
	.align	4
	.sectionentsize	8
	.align		4
        /*0000*/ 	.word	0x00000000
	.align		4
        /*0004*/ 	.word	0xffffffff
	.align		4
        /*0008*/ 	.word	0x00000000
	.align		4
        /*000c*/ 	.word	0xfffffffe
	.align		4
        /*0010*/ 	.word	0x00000000
	.align		4
        /*0014*/ 	.word	0xfffffffd
	.align		4
        /*0018*/ 	.word	0x00000000
	.align		4
        /*001c*/ 	.word	0xfffffffc


//--------------------- .text._Z23scanTheadInformationGPUPiS_S_i --------------------------
	.section	.text._Z23scanTheadInformationGPUPiS_S_i,"ax",@progbits
	.align	128
        .global         _Z23scanTheadInformationGPUPiS_S_i
        .type           _Z23scanTheadInformationGPUPiS_S_i,@function
        .size           _Z23scanTheadInformationGPUPiS_S_i,(.L_x_1 - _Z23scanTheadInformationGPUPiS_S_i)
        .other          _Z23scanTheadInformationGPUPiS_S_i,@"STO_CUDA_ENTRY STV_DEFAULT"
_Z23scanTheadInformationGPUPiS_S_i:
.text._Z23scanTheadInformationGPUPiS_S_i:
[----:B------:R-:W-:Y:S01]  /*0000*/  LDC R1, c[0x0][0x37c] ;  /* 0x0000df00ff017b82 */ /* 0x000fe20000000800 */
[----:B------:R-:W0:Y:S07]  /*0010*/  S2R R15, SR_CTAID.X ;  /* 0x00000000000f7919 */ /* 0x000e2e0000002500 */
[----:B------:R-:W1:Y:S01]  /*0020*/  S2UR UR5, SR_CgaCtaId ;  /* 0x00000000000579c3 */ /* 0x000e620000008800 */
[----:B------:R-:W0:Y:S01]  /*0030*/  LDCU UR4, c[0x0][0x360] ;  /* 0x00006c00ff0477ac */ /* 0x000e220008000800 */
[----:B------:R-:W2:Y:S01]  /*0040*/  S2R R3, SR_TID.X ;  /* 0x0000000000037919 */ /* 0x000ea20000002100 */
[----:B------:R-:W3:Y:S01]  /*0050*/  LDCU UR6, c[0x0][0x398] ;  /* 0x00007300ff0677ac */ /* 0x000ee20008000800 */
[----:B0-----:R-:W-:Y:S01]  /*0060*/  IMAD R0, R15, UR4, RZ ;  /* 0x000000040f007c24 */ /* 0x001fe2000f8e02ff */
[----:B------:R-:W-:-:S02]  /*0070*/  UMOV UR4, 0x400 ;  /* 0x0000040000047882 */ /* 0x000fc40000000000 */
[----:B-1----:R-:W-:Y:S02]  /*0080*/  ULEA UR4, UR5, UR4, 0x18 ;  /* 0x0000000405047291 */ /* 0x002fe4000f8ec0ff */
[----:B--2---:R-:W-:-:S04]  /*0090*/  IADD3 R9, PT, PT, R0, R3, RZ ;  /* 0x0000000300097210 */ /* 0x004fc80007ffe0ff */
[----:B------:R-:W-:Y:S02]  /*00a0*/  LEA R8, R3, UR4, 0x2 ;  /* 0x0000000403087c11 */ /* 0x000fe4000f8e10ff */
[----:B---3--:R-:W-:-:S03]  /*00b0*/  ISETP.GE.AND P0, PT, R9, UR6, PT ;  /* 0x0000000609007c0c */ /* 0x008fc6000bf06270 */
[----:B------:R0:W-:Y:S01]  /*00c0*/  STS [R8], R3 ;  /* 0x0000000308007388 */ /* 0x0001e20000000800 */
[----:B------:R-:W-:Y:S09]  /*00d0*/  BAR.SYNC.DEFER_BLOCKING 0x0 ;  /* 0x0000000000007b1d */ /* 0x000ff20000010000 */
[----:B0-----:R-:W-:Y:S05]  /*00e0*/  @P0 EXIT ;  /* 0x000000000000094d */ /* 0x001fea0003800000 */
[----:B------:R-:W0:Y:S01]  /*00f0*/  LDS R11, [R8] ;  /* 0x00000000080b7984 */ /* 0x000e220000000800 */
[----:B------:R-:W1:Y:S01]  /*0100*/  LDC.64 R2, c[0x0][0x380] ;  /* 0x0000e000ff027b82 */ /* 0x000e620000000a00 */
[----:B------:R-:W2:Y:S07]  /*0110*/  LDCU.64 UR4, c[0x0][0x358] ;  /* 0x00006b00ff0477ac */ /* 0x000eae0008000a00 */
[----:B------:R-:W3:Y:S08]  /*0120*/  LDC.64 R4, c[0x0][0x388] ;  /* 0x0000e200ff047b82 */ /* 0x000ef00000000a00 */
[----:B------:R-:W4:Y:S01]  /*0130*/  LDC.64 R6, c[0x0][0x390] ;  /* 0x0000e400ff067b82 */ /* 0x000f220000000a00 */
[----:B-1----:R-:W-:-:S04]  /*0140*/  IMAD.WIDE R2, R9, 0x4, R2 ;  /* 0x0000000409027825 */ /* 0x002fc800078e0202 */
[----:B---3--:R-:W-:Y:S01]  /*0150*/  IMAD.WIDE R4, R9, 0x4, R4 ;  /* 0x0000000409047825 */ /* 0x008fe200078e0204 */
[----:B0-----:R-:W-:-:S03]  /*0160*/  IADD3 R13, PT, PT, R0, R11, RZ ;  /* 0x0000000b000d7210 */ /* 0x001fc60007ffe0ff */
[----:B----4-:R-:W-:Y:S01]  /*0170*/  IMAD.WIDE R6, R9, 0x4, R6 ;  /* 0x0000000409067825 */ /* 0x010fe200078e0206 */
[----:B--2---:R-:W-:Y:S04]  /*0180*/  STG.E desc[UR4][R2.64], R11 ;  /* 0x0000000b02007986 */ /* 0x004fe8000c101904 */
[----:B------:R-:W-:Y:S04]  /*0190*/  STG.E desc[UR4][R4.64], R13 ;  /* 0x0000000d04007986 */ /* 0x000fe8000c101904 */
[----:B------:R-:W-:Y:S01]  /*01a0*/  STG.E desc[UR4][R6.64], R15 ;  /* 0x0000000f06007986 */ /* 0x000fe2000c101904 */
[----:B------:R-:W-:Y:S05]  /*01b0*/  EXIT ;  /* 0x000000000000794d */ /* 0x000fea0003800000 */
.L_x_0:
[----:B------:R-:W-:-:S00]  /*01c0*/  BRA `(.L_x_0) ;  /* 0xfffffffc00fc7947 */ /* 0x000fc0000383ffff */
[----:B------:R-:W-:-:S00]  /*01d0*/  NOP ;  /* 0x0000000000007918 */ /* 0x000fc00000000000 */
        /* <DEDUP_REMOVED lines=10> */
.L_x_1:


//--------------------- .nv.shared._Z23scanTheadInformationGPUPiS_S_i --------------------------
	.section	.nv.shared._Z23scanTheadInformationGPUPiS_S_i,"aw",@nobits
	.sectionflags	@""
	.align	16
	.zero		1024


//--------------------- .nv.shared.reserved.0     --------------------------
	.section	.nv.shared.reserved.0,"aw",@nobits
	.weak		__nv_reservedSMEM_offset_0_alias
	.size		__nv_reservedSMEM_offset_0_alias, 0, 64
	.other		__nv_reservedSMEM_offset_0_alias,@"STO_CUDA_RESERVED_SHARED STV_DEFAULT"
__nv_reservedSMEM_offset_0_alias:
	.zero		0
	.zero		64


//--------------------- .nv.constant0._Z23scanTheadInformationGPUPiS_S_i --------------------------
	.section	.nv.constant0._Z23scanTheadInformationGPUPiS_S_i,"a",@progbits
	.sectionflags	@""
	.align	4
.nv.constant0._Z23scanTheadInformationGPUPiS_S_i:
	.zero		924


//--------------------- SYMBOLS --------------------------

	.type		.nv.reservedSmem.offset0,@object
	.size		.nv.reservedSmem.offset0,0x4
	.type		.nv.reservedSmem.cap,@object
	.size		.nv.reservedSmem.cap,0x4
